	.headerflags	@"EF_CUDA_TEXMODE_UNIFIED EF_CUDA_64BIT_ADDRESS EF_CUDA_ACCELERATORS EF_CUDA_SM90 EF_CUDA_VIRTUAL_SM(EF_CUDA_SM90)"
	.elftype	@"ET_EXEC"


//--------------------- .nv.info                  --------------------------
	.section	.nv.info,"",@"SHT_CUDA_INFO"
	.align	4


	//----- nvinfo : EIATTR_REGCOUNT
	.align		4
        /*0000*/ 	.byte	0x04, 0x2f
        /*0002*/ 	.short	(.L_3 - .L_2)
	.align		4
.L_2:
        /*0004*/ 	.word	index@(triton_poi_fused__native_batch_norm_legit_no_training_add_convolution_5)
        /*0008*/ 	.word	0x0000001a


	//----- nvinfo : EIATTR_MIN_STACK_SIZE
	.align		4
.L_3:
        /*000c*/ 	.byte	0x04, 0x12
        /*000e*/ 	.short	(.L_5 - .L_4)
	.align		4
.L_4:
        /*0010*/ 	.word	index@(triton_poi_fused__native_batch_norm_legit_no_training_add_convolution_5)
        /*0014*/ 	.word	0x00000000


	//----- nvinfo : EIATTR_FRAME_SIZE
	.align		4
.L_5:
        /*0018*/ 	.byte	0x04, 0x11
        /*001a*/ 	.short	(.L_7 - .L_6)
	.align		4
.L_6:
        /*001c*/ 	.word	index@(triton_poi_fused__native_batch_norm_legit_no_training_add_convolution_5)
        /*0020*/ 	.word	0x00000000


	//----- nvinfo : EIATTR_MIN_STACK_SIZE
	.align		4
.L_7:
        /*0024*/ 	.byte	0x04, 0x12
        /*0026*/ 	.short	(.L_9 - .L_8)
	.align		4
.L_8:
        /*0028*/ 	.word	index@(triton_poi_fused__native_batch_norm_legit_no_training_add_convolution_5)
        /*002c*/ 	.word	0x00000000
.L_9:


//--------------------- .nv.info.triton_poi_fused__native_batch_norm_legit_no_training_add_convolution_5 --------------------------
	.section	.nv.info.triton_poi_fused__native_batch_norm_legit_no_training_add_convolution_5,"",@"SHT_CUDA_INFO"
	.sectionflags	@""
	.align	4


	//----- nvinfo : EIATTR_CUDA_API_VERSION
	.align		4
        /*0000*/ 	.byte	0x04, 0x37
        /*0002*/ 	.short	(.L_11 - .L_10)
.L_10:
        /*0004*/ 	.word	0x0000007c


	//----- nvinfo : EIATTR_KPARAM_INFO
	.align		4
.L_11:
        /*0008*/ 	.byte	0x04, 0x17
        /*000a*/ 	.short	(.L_13 - .L_12)
.L_12:
        /*000c*/ 	.word	0x00000000
        /*0010*/ 	.short	0x0008
        /*0012*/ 	.short	0x0040
        /*0014*/ 	.byte	0x00, 0xf0, 0x11, 0x00


	//----- nvinfo : EIATTR_KPARAM_INFO
	.align		4
.L_13:
        /*0018*/ 	.byte	0x04, 0x17
        /*001a*/ 	.short	(.L_15 - .L_14)
.L_14:
        /*001c*/ 	.word	0x00000000
        /*0020*/ 	.short	0x0007
        /*0022*/ 	.short	0x0038
        /*0024*/ 	.byte	0x00, 0xf4, 0x21, 0x00


	//----- nvinfo : EIATTR_KPARAM_INFO
	.align		4
.L_15:
        /*0028*/ 	.byte	0x04, 0x17
        /*002a*/ 	.short	(.L_17 - .L_16)
.L_16:
        /*002c*/ 	.word	0x00000000
        /*0030*/ 	.short	0x0006
        /*0032*/ 	.short	0x0030
        /*0034*/ 	.byte	0x00, 0xf4, 0x21, 0x00


	//----- nvinfo : EIATTR_KPARAM_INFO
	.align		4
.L_17:
        /*0038*/ 	.byte	0x04, 0x17
        /*003a*/ 	.short	(.L_19 - .L_18)
.L_18:
        /*003c*/ 	.word	0x00000000
        /*0040*/ 	.short	0x0005
        /*0042*/ 	.short	0x0028
        /*0044*/ 	.byte	0x00, 0xf4, 0x21, 0x00


	//----- nvinfo : EIATTR_KPARAM_INFO
	.align		4
.L_19:
        /*0048*/ 	.byte	0x04, 0x17
        /*004a*/ 	.short	(.L_21 - .L_20)
.L_20:
        /*004c*/ 	.word	0x00000000
        /*0050*/ 	.short	0x0004
        /*0052*/ 	.short	0x0020
        /*0054*/ 	.byte	0x00, 0xf4, 0x21, 0x00


	//----- nvinfo : EIATTR_KPARAM_INFO
	.align		4
.L_21:
        /*0058*/ 	.byte	0x04, 0x17
        /*005a*/ 	.short	(.L_23 - .L_22)
.L_22:
        /*005c*/ 	.word	0x00000000
        /*0060*/ 	.short	0x0003
        /*0062*/ 	.short	0x0018
        /*0064*/ 	.byte	0x00, 0xf4, 0x21, 0x00


	//----- nvinfo : EIATTR_KPARAM_INFO
	.align		4
.L_23:
        /*0068*/ 	.byte	0x04, 0x17
        /*006a*/ 	.short	(.L_25 - .L_24)
.L_24:
        /*006c*/ 	.word	0x00000000
        /*0070*/ 	.short	0x0002
        /*0072*/ 	.short	0x0010
        /*0074*/ 	.byte	0x00, 0xf4, 0x21, 0x00


	//----- nvinfo : EIATTR_KPARAM_INFO
	.align		4
.L_25:
        /*0078*/ 	.byte	0x04, 0x17
        /*007a*/ 	.short	(.L_27 - .L_26)
.L_26:
        /*007c*/ 	.word	0x00000000
        /*0080*/ 	.short	0x0001
        /*0082*/ 	.short	0x0008
        /*0084*/ 	.byte	0x00, 0xf4, 0x21, 0x00


	//----- nvinfo : EIATTR_KPARAM_INFO
	.align		4
.L_27:
        /*0088*/ 	.byte	0x04, 0x17
        /*008a*/ 	.short	(.L_29 - .L_28)
.L_28:
        /*008c*/ 	.word	0x00000000
        /*0090*/ 	.short	0x0000
        /*0092*/ 	.short	0x0000
        /*0094*/ 	.byte	0x00, 0xf4, 0x21, 0x00


	//----- nvinfo : EIATTR_SPARSE_MMA_MASK
	.align		4
.L_29:
        /*0098*/ 	.byte	0x03, 0x50
        /*009a*/ 	.short	0x0000


	//----- nvinfo : EIATTR_MAXREG_COUNT
	.align		4
        /*009c*/ 	.byte	0x03, 0x1b
        /*009e*/ 	.short	0x00ff


	//----- nvinfo : EIATTR_EXIT_INSTR_OFFSETS
	.align		4
        /*00a0*/ 	.byte	0x04, 0x1c
        /*00a2*/ 	.short	(.L_31 - .L_30)


	//   ....[0]....
.L_30:
        /*00a4*/ 	.word	0x000003b0


	//   ....[1]....
        /*00a8*/ 	.word	0x000003d0


	//----- nvinfo : EIATTR_REQNTID
	.align		4
.L_31:
        /*00ac*/ 	.byte	0x04, 0x10
        /*00ae*/ 	.short	(.L_33 - .L_32)
.L_32:
        /*00b0*/ 	.word	0x00000080
        /*00b4*/ 	.word	0x00000001
        /*00b8*/ 	.word	0x00000001


	//----- nvinfo : EIATTR_CBANK_PARAM_SIZE
	.align		4
.L_33:
        /*00bc*/ 	.byte	0x03, 0x19
        /*00be*/ 	.short	0x0044


	//----- nvinfo : EIATTR_PARAM_CBANK
	.align		4
        /*00c0*/ 	.byte	0x04, 0x0a
        /*00c2*/ 	.short	(.L_35 - .L_34)
	.align		4
.L_34:
        /*00c4*/ 	.word	index@(.nv.constant0.triton_poi_fused__native_batch_norm_legit_no_training_add_convolution_5)
        /*00c8*/ 	.short	0x0210
        /*00ca*/ 	.short	0x0044


	//----- nvinfo : EIATTR_SW_WAR
	.align		4
.L_35:
        /*00cc*/ 	.byte	0x04, 0x36
        /*00ce*/ 	.short	(.L_37 - .L_36)
.L_36:
        /*00d0*/ 	.word	0x00000008
.L_37:


//--------------------- .nv.callgraph             --------------------------
	.section	.nv.callgraph,"",@"SHT_CUDA_CALLGRAPH"
	.align	4
	.sectionentsize	8
	.align		4
        /*0000*/ 	.word	0x00000000
	.align		4
        /*0004*/ 	.word	0xffffffff
	.align		4
        /*0008*/ 	.word	0x00000000
	.align		4
        /*000c*/ 	.word	0xfffffffe
	.align		4
        /*0010*/ 	.word	0x00000000
	.align		4
        /*0014*/ 	.word	0xfffffffd
	.align		4
        /*0018*/ 	.word	0x00000000
	.align		4
        /*001c*/ 	.word	0xfffffffc


//--------------------- .nv.constant4             --------------------------
	.section	.nv.constant4,"a",@progbits
	.align	8
	.align		8
.nv.constant4:
        /*0000*/ 	.dword	_$_str
	.align		8
        /*0008*/ 	.dword	_$_str_$_2


//--------------------- .text.triton_poi_fused__native_batch_norm_legit_no_training_add_convolution_5 --------------------------
	.section	.text.triton_poi_fused__native_batch_norm_legit_no_training_add_convolution_5,"ax",@progbits
	.align	128
        .global         triton_poi_fused__native_batch_norm_legit_no_training_add_convolution_5
        .type           triton_poi_fused__native_batch_norm_legit_no_training_add_convolution_5,@function
        .size           triton_poi_fused__native_batch_norm_legit_no_training_add_convolution_5,(.L_x_1 - triton_poi_fused__native_batch_norm_legit_no_training_add_convolution_5)
        .other          triton_poi_fused__native_batch_norm_legit_no_training_add_convolution_5,@"STO_CUDA_ENTRY STV_DEFAULT"
triton_poi_fused__native_batch_norm_legit_no_training_add_convolution_5:
.text.triton_poi_fused__native_batch_norm_legit_no_training_add_convolution_5:
[----:B------:R-:W0:Y:S01]  /*0000*/  LDC R1, c[0x0][0x28] ;  /* 0x00000a00ff017b82 */ /* 0x000e220000000800 */
[----:B------:R-:W1:Y:S07]  /*0010*/  S2R R7, SR_TID.X ;  /* 0x0000000000077919 */ /* 0x000e6e0000002100 */
[----:B------:R-:W2:Y:S01]  /*0020*/  LDC.64 R18, c[0x0][0x228] ;  /* 0x00008a00ff127b82 */ /* 0x000ea20000000a00 */
[----:B------:R-:W-:Y:S01]  /*0030*/  ULDC.64 UR4, c[0x0][0x208] ;  /* 0x0000820000047ab9 */ /* 0x000fe20000000a00 */
[----:B------:R-:W3:Y:S06]  /*0040*/  S2R R0, SR_CTAID.X ;  /* 0x0000000000007919 */ /* 0x000eec0000002500 */
[----:B------:R-:W4:Y:S08]  /*0050*/  LDC.64 R16, c[0x0][0x218] ;  /* 0x00008600ff107b82 */ /* 0x000f300000000a00 */
[----:B------:R-:W5:Y:S08]  /*0060*/  LDC.64 R20, c[0x0][0x220] ;  /* 0x00008800ff147b82 */ /* 0x000f700000000a00 */
[----:B------:R-:W4:Y:S01]  /*0070*/  LDC.64 R8, c[0x0][0x238] ;  /* 0x00008e00ff087b82 */ /* 0x000f220000000a00 */
[----:B-1----:R-:W-:-:S07]  /*0080*/  LOP3.LUT R7, R7, 0x7f, RZ, 0xc0, !PT ;  /* 0x0000007f07077812 */ /* 0x002fce00078ec0ff */
[----:B------:R-:W1:Y:S01]  /*0090*/  LDC.64 R12, c[0x0][0x230] ;  /* 0x00008c00ff0c7b82 */ /* 0x000e620000000a00 */
[----:B---3--:R-:W-:Y:S02]  /*00a0*/  SHF.R.S32.HI R2, RZ, 0x18, R0 ;  /* 0x00000018ff027819 */ /* 0x008fe40000011400 */
[----:B------:R-:W-:Y:S02]  /*00b0*/  LEA R7, R0, R7, 0x7 ;  /* 0x0000000700077211 */ /* 0x000fe400078e38ff */
[----:B------:R-:W-:-:S03]  /*00c0*/  SGXT R0, R2, 0x1 ;  /* 0x000000010200781a */ /* 0x000fc60000000200 */
[----:B------:R-:W3:Y:S01]  /*00d0*/  LDC.64 R4, c[0x0][0x240] ;  /* 0x00009000ff047b82 */ /* 0x000ee20000000a00 */
[----:B------:R-:W-:Y:S02]  /*00e0*/  ISETP.GE.AND P2, PT, R7, 0x100, PT ;  /* 0x000001000700780c */ /* 0x000fe40003f46270 */
[----:B------:R-:W-:-:S04]  /*00f0*/  LEA.HI R0, R0, R7, RZ, 0x4 ;  /* 0x0000000700007211 */ /* 0x000fc800078f20ff */
[----:B------:R-:W-:-:S04]  /*0100*/  SHF.R.S32.HI R0, RZ, 0x4, R0 ;  /* 0x00000004ff007819 */ /* 0x000fc80000011400 */
[----:B------:R-:W-:-:S04]  /*0110*/  LEA.HI R2, R0, R0, RZ, 0x2 ;  /* 0x0000000000027211 */ /* 0x000fc800078f10ff */
[----:B------:R-:W-:Y:S02]  /*0120*/  LOP3.LUT R15, R2, 0xfffffffc, RZ, 0xc0, !PT ;  /* 0xfffffffc020f7812 */ /* 0x000fe400078ec0ff */
[----:B------:R-:W1:Y:S02]  /*0130*/  LDC.64 R2, c[0x0][0x210] ;  /* 0x00008400ff027b82 */ /* 0x000e640000000a00 */
[----:B------:R-:W-:Y:S01]  /*0140*/  IADD3 R15, R0, -R15, RZ ;  /* 0x8000000f000f7210 */ /* 0x000fe20007ffe0ff */
[----:B------:R-:W-:-:S04]  /*0150*/  HFMA2.MMA R0, -RZ, RZ, 0, 0 ;  /* 0x00000000ff007435 */ /* 0x000fc800000001ff */
[----:B--2---:R-:W-:-:S06]  /*0160*/  IMAD.WIDE R18, R15, 0x4, R18 ;  /* 0x000000040f127825 */ /* 0x004fcc00078e0212 */
[----:B------:R5:W2:Y:S01]  /*0170*/  @!P2 LDG.E.EL R0, desc[UR4][R18.64] ;  /* 0x000000041200a981 */ /* 0x000aa2000c2e1900 */
[----:B------:R-:W-:Y:S02]  /*0180*/  MOV R6, RZ ;  /* 0x000000ff00067202 */ /* 0x000fe40000000f00 */
[----:B------:R-:W-:Y:S01]  /*0190*/  CS2R R10, SRZ ;  /* 0x00000000000a7805 */ /* 0x000fe2000001ff00 */
[----:B----4-:R-:W-:Y:S01]  /*01a0*/  IMAD.WIDE R16, R15, 0x4, R16 ;  /* 0x000000040f107825 */ /* 0x010fe200078e0210 */
[----:B------:R-:W-:-:S04]  /*01b0*/  HFMA2.MMA R14, -RZ, RZ, 0, 0 ;  /* 0x00000000ff0e7435 */ /* 0x000fc800000001ff */
[----:B------:R-:W4:Y:S01]  /*01c0*/  @!P2 LDG.E.EL R6, desc[UR4][R16.64] ;  /* 0x000000041006a981 */ /* 0x000f22000c2e1900 */
[----:B-----5:R-:W-:-:S04]  /*01d0*/  IMAD.WIDE R18, R15, 0x4, R20 ;  /* 0x000000040f127825 */ /* 0x020fc800078e0214 */
[----:B01----:R-:W-:Y:S01]  /*01e0*/  IMAD.WIDE R2, R7, 0x4, R2 ;  /* 0x0000000407027825 */ /* 0x003fe200078e0202 */
[----:B------:R-:W5:Y:S04]  /*01f0*/  @!P2 LDG.E.EL R10, desc[UR4][R18.64] ;  /* 0x00000004120aa981 */ /* 0x000f68000c2e1900 */
[----:B------:R-:W4:Y:S01]  /*0200*/  @!P2 LDG.E R11, desc[UR4][R2.64] ;  /* 0x00000004020ba981 */ /* 0x000f22000c1e1900 */
[----:B------:R-:W-:Y:S01]  /*0210*/  IMAD.WIDE R20, R15, 0x4, R8 ;  /* 0x000000040f147825 */ /* 0x000fe200078e0208 */
[----:B------:R-:W-:-:S03]  /*0220*/  CS2R R8, SRZ ;  /* 0x0000000000087805 */ /* 0x000fc6000001ff00 */
[----:B------:R-:W-:-:S03]  /*0230*/  IMAD.WIDE R12, R15, 0x4, R12 ;  /* 0x000000040f0c7825 */ /* 0x000fc600078e020c */
[----:B------:R-:W5:Y:S01]  /*0240*/  @!P2 LDG.E.EL R9, desc[UR4][R20.64] ;  /* 0x000000041409a981 */ /* 0x000f62000c2e1900 */
[C---:B---3--:R-:W-:Y:S02]  /*0250*/  IMAD.WIDE R22, R7.reuse, 0x4, R4 ;  /* 0x0000000407167825 */ /* 0x048fe400078e0204 */
[----:B------:R-:W0:Y:S01]  /*0260*/  LDC.64 R4, c[0x0][0x248] ;  /* 0x00009200ff047b82 */ /* 0x000e220000000a00 */
[----:B------:R1:W3:Y:S04]  /*0270*/  @!P2 LDG.E.EL R14, desc[UR4][R12.64] ;  /* 0x000000040c0ea981 */ /* 0x0002e8000c2e1900 */
[----:B------:R-:W3:Y:S01]  /*0280*/  @!P2 LDG.E R8, desc[UR4][R22.64] ;  /* 0x000000041608a981 */ /* 0x000ee2000c1e1900 */
[----:B-1----:R-:W-:Y:S01]  /*0290*/  MOV R12, 0x3e800000 ;  /* 0x3e800000000c7802 */ /* 0x002fe20000000f00 */
[----:B0-----:R-:W-:-:S04]  /*02a0*/  IMAD.WIDE R4, R7, 0x4, R4 ;  /* 0x0000000407047825 */ /* 0x001fc800078e0204 */
[----:B--2---:R-:W-:-:S04]  /*02b0*/  FADD R0, R0, 9.9999997473787516356e-06 ;  /* 0x3727c5ac00007421 */ /* 0x004fc80000000000 */
[----:B------:R-:W0:Y:S02]  /*02c0*/  MUFU.SQRT R15, R0 ;  /* 0x00000000000f7308 */ /* 0x000e240000002000 */
[C---:B0-----:R-:W-:Y:S02]  /*02d0*/  FSETP.GT.AND P0, PT, R15.reuse, 8.50705917302346158658e+37, PT ;  /* 0x7e8000000f00780b */ /* 0x041fe40003f04000 */
[----:B------:R-:W-:-:S11]  /*02e0*/  FSETP.GEU.AND P1, PT, R15, 1.175494350822287508e-38, PT ;  /* 0x008000000f00780b */ /* 0x000fd60003f2e000 */
[----:B------:R-:W-:-:S04]  /*02f0*/  @P0 FMUL R15, R15, 0.25 ;  /* 0x3e8000000f0f0820 */ /* 0x000fc80000400000 */
[----:B------:R-:W-:-:S06]  /*0300*/  @!P1 FMUL R15, R15, 16777216 ;  /* 0x4b8000000f0f9820 */ /* 0x000fcc0000400000 */
[----:B------:R-:W0:Y:S01]  /*0310*/  MUFU.RCP R15, R15 ;  /* 0x0000000f000f7308 */ /* 0x000e220000001000 */
[----:B------:R-:W-:Y:S01]  /*0320*/  FSEL R12, R12, 1, P0 ;  /* 0x3f8000000c0c7808 */ /* 0x000fe20000000000 */
[----:B----4-:R-:W-:-:S04]  /*0330*/  FADD R13, R6, R11 ;  /* 0x0000000b060d7221 */ /* 0x010fc80000000000 */
[----:B------:R-:W-:Y:S01]  /*0340*/  @!P1 FMUL R12, R12, 16777216 ;  /* 0x4b8000000c0c9820 */ /* 0x000fe20000400000 */
[----:B-----5:R-:W-:-:S03]  /*0350*/  FADD R10, R13, -R10 ;  /* 0x8000000a0d0a7221 */ /* 0x020fc60000000000 */
[----:B0-----:R-:W-:-:S04]  /*0360*/  FMUL R11, R15, R12 ;  /* 0x0000000c0f0b7220 */ /* 0x001fc80000400000 */
[----:B------:R-:W-:Y:S01]  /*0370*/  FMUL R10, R10, R11 ;  /* 0x0000000b0a0a7220 */ /* 0x000fe20000400000 */
[----:B------:R0:W-:Y:S03]  /*0380*/  @!P2 STG.E desc[UR4][R2.64], R13 ;  /* 0x0000000d0200a986 */ /* 0x0001e6000c101904 */
[----:B---3--:R-:W-:-:S04]  /*0390*/  FFMA R9, R10, R14, R9 ;  /* 0x0000000e0a097223 */ /* 0x008fc80000000009 */
[----:B------:R-:W-:Y:S01]  /*03a0*/  FADD R9, R9, R8 ;  /* 0x0000000809097221 */ /* 0x000fe20000000000 */
[----:B0-----:R-:W-:Y:S06]  /*03b0*/  @P2 EXIT ;  /* 0x000000000000294d */ /* 0x001fec0003800000 */
[----:B------:R-:W-:Y:S01]  /*03c0*/  STG.E desc[UR4][R4.64], R9 ;  /* 0x0000000904007986 */ /* 0x000fe2000c101904 */
[----:B------:R-:W-:Y:S05]  /*03d0*/  EXIT ;  /* 0x000000000000794d */ /* 0x000fea0003800000 */
.L_x_0:
[----:B------:R-:W-:-:S00]  /*03e0*/  BRA `(.L_x_0) ;  /* 0xfffffffc00fc7947 */ /* 0x000fc0000383ffff */
[----:B------:R-:W-:-:S00]  /*03f0*/  NOP ;  /* 0x0000000000007918 */ /* 0x000fc00000000000 */
        /* <DEDUP_REMOVED lines=8> */
.L_x_1:


//--------------------- .nv.global.init           --------------------------
	.section	.nv.global.init,"aw",@progbits
.nv.global.init:
	.type		_$_str,@object
	.size		_$_str,(_$_str_$_2 - _$_str)
_$_str:
        /*0000*/ 	.byte	0x5f, 0x5f, 0x43, 0x55, 0x44, 0x41, 0x5f, 0x46, 0x54, 0x5a, 0x00
	.type		_$_str_$_2,@object
	.size		_$_str_$_2,(.L_1 - _$_str_$_2)
_$_str_$_2:
        /*000b*/ 	.byte	0x5f, 0x5f, 0x43, 0x55, 0x44, 0x41, 0x5f, 0x50, 0x52, 0x45, 0x43, 0x5f, 0x53, 0x51, 0x52, 0x54
        /*001b*/ 	.byte	0x00
.L_1:


//--------------------- .nv.constant0.triton_poi_fused__native_batch_norm_legit_no_training_add_convolution_5 --------------------------
	.section	.nv.constant0.triton_poi_fused__native_batch_norm_legit_no_training_add_convolution_5,"a",@progbits
	.sectionflags	@""
	.align	4
.nv.constant0.triton_poi_fused__native_batch_norm_legit_no_training_add_convolution_5:
	.zero		596
